//
// Generated by NVIDIA NVVM Compiler
//
// Compiler Build ID: CL-36424714
// Cuda compilation tools, release 13.0, V13.0.88
// Based on NVVM 20.0.0
//

.version 9.0
.target sm_100
.address_size 64

	// .globl	_Z12soma_numerosPiS_
.extern .func  (.param .b32 func_retval0) vprintf
(
	.param .b64 vprintf_param_0,
	.param .b64 vprintf_param_1
)
;
.global .align 1 .b8 $str[41] = {10, 32, 71, 80, 85, 32, 45, 32, 116, 104, 114, 101, 97, 100, 32, 110, 117, 109, 101, 114, 111, 32, 61, 32, 37, 100, 32, 32, 45, 45, 32, 32, 110, 117, 109, 32, 61, 32, 37, 100};

.visible .entry _Z12soma_numerosPiS_(
	.param .u64 .ptr .align 1 _Z12soma_numerosPiS__param_0,
	.param .u64 .ptr .align 1 _Z12soma_numerosPiS__param_1
)
{
	.local .align 8 .b8 	__local_depot0[8];
	.reg .b64 	%SP;
	.reg .b64 	%SPL;
	.reg .b32 	%r<10>;
	.reg .b64 	%rd<9>;

	mov.u64 	%SPL, __local_depot0;
	cvta.local.u64 	%SP, %SPL;
	ld.param.u64 	%rd1, [_Z12soma_numerosPiS__param_0];
	ld.param.u64 	%rd2, [_Z12soma_numerosPiS__param_1];
	cvta.to.global.u64 	%rd3, %rd2;
	cvta.to.global.u64 	%rd4, %rd1;
	add.u64 	%rd5, %SP, 0;
	add.u64 	%rd6, %SPL, 0;
	mov.u32 	%r1, %ctaid.x;
	mov.u32 	%r2, %ntid.x;
	mov.u32 	%r3, %tid.x;
	mad.lo.s32 	%r4, %r1, %r2, %r3;
	ld.global.u32 	%r5, [%rd4];
	ld.global.u32 	%r6, [%rd3];
	add.s32 	%r7, %r6, %r5;
	st.global.u32 	[%rd4], %r7;
	st.local.v2.u32 	[%rd6], {%r4, %r7};
	mov.u64 	%rd7, $str;
	cvta.global.u64 	%rd8, %rd7;
	{ // callseq 0, 0
	.param .b64 param0;
	st.param.b64 	[param0], %rd8;
	.param .b64 param1;
	st.param.b64 	[param1], %rd5;
	.param .b32 retval0;
	call.uni (retval0), 
	vprintf, 
	(
	param0, 
	param1
	);
	ld.param.b32 	%r8, [retval0];
	} // callseq 0
	ret;

}


// ===== COMPILED SASS (sm_100) =====

	.target	sm_100

	.elftype	@"ET_EXEC"


//--------------------- .note.nv.tkinfo           --------------------------
	.section	.note.nv.tkinfo,"",@"SHT_NOTE"
	.sectionflags	@"SHF_NOTE_NV_TKINFO"
	.tkinfo
        /*0018*/ 	.word	0x00000002
        /*0030*/ 	.string	""
        /*0030*/ 	.string	"ptxas"
        /*0030*/ 	.string	"Cuda compilation tools, release 13.0, V13.0.88"
        /*0030*/ 	.string	"Build cuda_13.0.r13.0/compiler.36424714_0"
        /*0030*/ 	.string	"-arch sm_100 -m 64 "



//--------------------- .note.nv.cuinfo           --------------------------
	.section	.note.nv.cuinfo,"",@"SHT_NOTE"
	.sectionflags	@"SHF_NOTE_NV_CUINFO"
        /*0018*/ 	.short	0x0002
        /*001a*/ 	.short	0x0064
        /*001c*/ 	.short	0x0082
	.zero		2


//--------------------- .nv.info                  --------------------------
	.section	.nv.info,"",@"SHT_CUDA_INFO"
	.align	4


	//----- nvinfo : EIATTR_REGCOUNT
	.align		4
        /*0000*/ 	.byte	0x04, 0x2f
        /*0002*/ 	.short	(.L_2 - .L_1)
	.align		4
.L_1:
        /*0004*/ 	.word	index@(_Z12soma_numerosPiS_)
        /*0008*/ 	.word	0x00000018


	//----- nvinfo : EIATTR_FRAME_SIZE
	.align		4
.L_2:
        /*000c*/ 	.byte	0x04, 0x11
        /*000e*/ 	.short	(.L_4 - .L_3)
	.align		4
.L_3:
        /*0010*/ 	.word	index@(_Z12soma_numerosPiS_)
        /*0014*/ 	.word	0x00000008


	//----- nvinfo : EIATTR_MIN_STACK_SIZE
	.align		4
.L_4:
        /*0018*/ 	.byte	0x04, 0x12
        /*001a*/ 	.short	(.L_6 - .L_5)
	.align		4
.L_5:
        /*001c*/ 	.word	index@(_Z12soma_numerosPiS_)
        /*0020*/ 	.word	0x00000008
.L_6:


//--------------------- .nv.compat                --------------------------
	.section	.nv.compat,"",@"SHT_CUDA_COMPAT_INFO"
	.align	4
        /*0000*/ 	.byte	0x02, 0x09, 0x00, 0x00, 0x02, 0x02, 0x01, 0x00, 0x02, 0x05, 0x05, 0x00, 0x03, 0x07, 0x01, 0x01
        /*0010*/ 	.byte	0x02, 0x03, 0x00, 0x00, 0x02, 0x06, 0x01, 0x00, 0x04, 0x0b, 0x08, 0x00, 0x09, 0x00, 0x00, 0x00
        /*0020*/ 	.byte	0x00, 0x00, 0x00, 0x00


//--------------------- .nv.info._Z12soma_numerosPiS_ --------------------------
	.section	.nv.info._Z12soma_numerosPiS_,"",@"SHT_CUDA_INFO"
	.sectionflags	@""
	.align	4


	//----- nvinfo : EIATTR_CUDA_API_VERSION
	.align		4
        /*0000*/ 	.byte	0x04, 0x37
        /*0002*/ 	.short	(.L_8 - .L_7)
.L_7:
        /*0004*/ 	.word	0x00000082


	//----- nvinfo : EIATTR_KPARAM_INFO
	.align		4
.L_8:
        /*0008*/ 	.byte	0x04, 0x17
        /*000a*/ 	.short	(.L_10 - .L_9)
.L_9:
        /*000c*/ 	.word	0x00000000
        /*0010*/ 	.short	0x0001
        /*0012*/ 	.short	0x0008
        /*0014*/ 	.byte	0x00, 0xf5, 0x21, 0x00


	//----- nvinfo : EIATTR_KPARAM_INFO
	.align		4
.L_10:
        /*0018*/ 	.byte	0x04, 0x17
        /*001a*/ 	.short	(.L_12 - .L_11)
.L_11:
        /*001c*/ 	.word	0x00000000
        /*0020*/ 	.short	0x0000
        /*0022*/ 	.short	0x0000
        /*0024*/ 	.byte	0x00, 0xf5, 0x21, 0x00


	//----- nvinfo : EIATTR_SPARSE_MMA_MASK
	.align		4
.L_12:
        /*0028*/ 	.byte	0x03, 0x50
        /*002a*/ 	.short	0x0000


	//----- nvinfo : EIATTR_MAXREG_COUNT
	.align		4
        /*002c*/ 	.byte	0x03, 0x1b
        /*002e*/ 	.short	0x00ff


	//----- nvinfo : EIATTR_EXTERNS
	.align		4
        /*0030*/ 	.byte	0x04, 0x0f
        /*0032*/ 	.short	(.L_14 - .L_13)


	//   ....[0]....
	.align		4
.L_13:
        /*0034*/ 	.word	index@(vprintf)


	//----- nvinfo : EIATTR_MERCURY_ISA_VERSION
	.align		4
.L_14:
        /*0038*/ 	.byte	0x03, 0x5f
        /*003a*/ 	.short	0x0101


	//----- nvinfo : EIATTR_VRC_CTA_INIT_COUNT
	.align		4
        /*003c*/ 	.byte	0x02, 0x4a
	.zero		1
	.zero		1


	//----- nvinfo : EIATTR_SYSCALL_OFFSETS
	.align		4
        /*0040*/ 	.byte	0x04, 0x46
        /*0042*/ 	.short	(.L_16 - .L_15)


	//   ....[0]....
.L_15:
        /*0044*/ 	.word	0x00000180


	//----- nvinfo : EIATTR_EXIT_INSTR_OFFSETS
	.align		4
.L_16:
        /*0048*/ 	.byte	0x04, 0x1c
        /*004a*/ 	.short	(.L_18 - .L_17)


	//   ....[0]....
.L_17:
        /*004c*/ 	.word	0x00000190


	//----- nvinfo : EIATTR_CBANK_PARAM_SIZE
	.align		4
.L_18:
        /*0050*/ 	.byte	0x03, 0x19
        /*0052*/ 	.short	0x0010


	//----- nvinfo : EIATTR_PARAM_CBANK
	.align		4
        /*0054*/ 	.byte	0x04, 0x0a
        /*0056*/ 	.short	(.L_20 - .L_19)
	.align		4
.L_19:
        /*0058*/ 	.word	index@(.nv.constant0._Z12soma_numerosPiS_)
        /*005c*/ 	.short	0x0380
        /*005e*/ 	.short	0x0010


	//----- nvinfo : EIATTR_SW_WAR
	.align		4
.L_20:
        /*0060*/ 	.byte	0x04, 0x36
        /*0062*/ 	.short	(.L_22 - .L_21)
.L_21:
        /*0064*/ 	.word	0x00000008
.L_22:


//--------------------- .nv.callgraph             --------------------------
	.section	.nv.callgraph,"",@"SHT_CUDA_CALLGRAPH"
	.align	4
	.sectionentsize	8
	.align		4
        /*0000*/ 	.word	0x00000000
	.align		4
        /*0004*/ 	.word	0xffffffff
	.align		4
        /*0008*/ 	.word	index@(_Z12soma_numerosPiS_)
	.align		4
        /*000c*/ 	.word	index@(vprintf)
	.align		4
        /*0010*/ 	.word	0x00000000
	.align		4
        /*0014*/ 	.word	0xfffffffe
	.align		4
        /*0018*/ 	.word	0x00000000
	.align		4
        /*001c*/ 	.word	0xfffffffd
	.align		4
        /*0020*/ 	.word	0x00000000
	.align		4
        /*0024*/ 	.word	0xfffffffc


//--------------------- .nv.constant4             --------------------------
	.section	.nv.constant4,"a",@progbits
	.align	8
	.align		8
.nv.constant4:
        /*0000*/ 	.dword	vprintf
	.align		8
        /*0008*/ 	.dword	$str


//--------------------- .text._Z12soma_numerosPiS_ --------------------------
	.section	.text._Z12soma_numerosPiS_,"ax",@progbits
	.align	128
        .global         _Z12soma_numerosPiS_
        .type           _Z12soma_numerosPiS_,@function
        .size           _Z12soma_numerosPiS_,(.L_x_2 - _Z12soma_numerosPiS_)
        .other          _Z12soma_numerosPiS_,@"STO_CUDA_ENTRY STV_DEFAULT"
_Z12soma_numerosPiS_:
.text._Z12soma_numerosPiS_:
[----:B------:R-:W0:Y:S08]  /*0000*/  LDC R1, c[0x0][0x37c] ;  /* 0x0000df00ff017b82 */ /* 0x000e300000000800 */
[----:B------:R-:W1:Y:S01]  /*0010*/  LDC.64 R4, c[0x0][0x388] ;  /* 0x0000e200ff047b82 */ /* 0x000e620000000a00 */
[----:B------:R-:W1:Y:S01]  /*0020*/  LDCU.64 UR4, c[0x0][0x358] ;  /* 0x00006b00ff0477ac */ /* 0x000e620008000a00 */
[----:B0-----:R-:W-:-:S06]  /*0030*/  VIADD R1, R1, 0xfffffff8 ;  /* 0xfffffff801017836 */ /* 0x001fcc0000000000 */
[----:B------:R-:W0:Y:S01]  /*0040*/  LDC.64 R8, c[0x0][0x380] ;  /* 0x0000e000ff087b82 */ /* 0x000e220000000a00 */
[----:B-1----:R1:W2:Y:S04]  /*0050*/  LDG.E R4, desc[UR4][R4.64] ;  /* 0x0000000404047981 */ /* 0x0022a8000c1e1900 */
[----:B0-----:R-:W2:Y:S01]  /*0060*/  LDG.E R3, desc[UR4][R8.64] ;  /* 0x0000000408037981 */ /* 0x001ea2000c1e1900 */
[----:B------:R-:W0:Y:S02]  /*0070*/  LDCU UR7, c[0x0][0x2fc] ;  /* 0x00005f80ff0777ac */ /* 0x000e240008000800 */
[----:B------:R-:W3:Y:S01]  /*0080*/  S2UR UR8, SR_CTAID.X ;  /* 0x00000000000879c3 */ /* 0x000ee20000002500 */
[----:B------:R-:W-:Y:S01]  /*0090*/  MOV R0, 0x0 ;  /* 0x0000000000007802 */ /* 0x000fe20000000f00 */
[----:B------:R-:W3:Y:S01]  /*00a0*/  S2R R7, SR_TID.X ;  /* 0x0000000000077919 */ /* 0x000ee20000002100 */
[----:B------:R-:W4:Y:S05]  /*00b0*/  LDCU UR6, c[0x0][0x2f8] ;  /* 0x00005f00ff0677ac */ /* 0x000f2a0008000800 */
[----:B------:R-:W3:Y:S08]  /*00c0*/  LDC R2, c[0x0][0x360] ;  /* 0x0000d800ff027b82 */ /* 0x000ef00000000800 */
[----:B------:R0:W1:Y:S01]  /*00d0*/  LDC.64 R10, c[0x4][R0] ;  /* 0x01000000000a7b82 */ /* 0x0000620000000a00 */
[----:B----4-:R-:W-:Y:S01]  /*00e0*/  IADD3 R6, P0, PT, R1, UR6, RZ ;  /* 0x0000000601067c10 */ /* 0x010fe2000ff1e0ff */
[----:B---3--:R-:W-:Y:S01]  /*00f0*/  IMAD R2, R2, UR8, R7 ;  /* 0x0000000802027c24 */ /* 0x008fe2000f8e0207 */
[----:B------:R-:W1:Y:S03]  /*0100*/  LDCU.64 UR8, c[0x4][0x8] ;  /* 0x01000100ff0877ac */ /* 0x000e660008000a00 */
[----:B0-----:R-:W-:Y:S01]  /*0110*/  IMAD.X R7, RZ, RZ, UR7, P0 ;  /* 0x00000007ff077e24 */ /* 0x001fe200080e06ff */
[----:B-1----:R-:W-:-:S02]  /*0120*/  MOV R5, UR9 ;  /* 0x0000000900057c02 */ /* 0x002fc40008000f00 */
[----:B--2---:R-:W-:Y:S01]  /*0130*/  IADD3 R3, PT, PT, R3, R4, RZ ;  /* 0x0000000403037210 */ /* 0x004fe20007ffe0ff */
[----:B------:R-:W-:-:S04]  /*0140*/  IMAD.U32 R4, RZ, RZ, UR8 ;  /* 0x00000008ff047e24 */ /* 0x000fc8000f8e00ff */
[----:B------:R0:W-:Y:S04]  /*0150*/  STG.E desc[UR4][R8.64], R3 ;  /* 0x0000000308007986 */ /* 0x0001e8000c101904 */
[----:B------:R0:W-:Y:S02]  /*0160*/  STL.64 [R1], R2 ;  /* 0x0000000201007387 */ /* 0x0001e40000100a00 */
[----:B------:R-:W-:-:S07]  /*0170*/  LEPC R20, `(.L_x_0) ;  /* 0x000000001014794e */ /* 0x000fce0000000000 */
[----:B0-----:R-:W-:Y:S05]  /*0180*/  CALL.ABS.NOINC R10 ;  /* 0x000000000a007343 */ /* 0x001fea0003c00000 */
.L_x_0:
[----:B------:R-:W-:Y:S05]  /*0190*/  EXIT ;  /* 0x000000000000794d */ /* 0x000fea0003800000 */
.L_x_1:
[----:B------:R-:W-:-:S00]  /*01a0*/  BRA `(.L_x_1) ;  /* 0xfffffffc00fc7947 */ /* 0x000fc0000383ffff */
[----:B------:R-:W-:-:S00]  /*01b0*/  NOP ;  /* 0x0000000000007918 */ /* 0x000fc00000000000 */
        /* <DEDUP_REMOVED lines=12> */
.L_x_2:


//--------------------- .nv.global.init           --------------------------
	.section	.nv.global.init,"aw",@progbits
.nv.global.init:
	.type		$str,@object
	.size		$str,(.L_0 - $str)
$str:
        /*0000*/ 	.byte	0x0a, 0x20, 0x47, 0x50, 0x55, 0x20, 0x2d, 0x20, 0x74, 0x68, 0x72, 0x65, 0x61, 0x64, 0x20, 0x6e
        /*0010*/ 	.byte	0x75, 0x6d, 0x65, 0x72, 0x6f, 0x20, 0x3d, 0x20, 0x25, 0x64, 0x20, 0x20, 0x2d, 0x2d, 0x20, 0x20
        /*0020*/ 	.byte	0x6e, 0x75, 0x6d, 0x20, 0x3d, 0x20, 0x25, 0x64, 0x00
.L_0:


//--------------------- .nv.shared.reserved.0     --------------------------
	.section	.nv.shared.reserved.0,"aw",@nobits
	.weak		__nv_reservedSMEM_offset_0_alias
	.size		__nv_reservedSMEM_offset_0_alias, 0, 64
	.other		__nv_reservedSMEM_offset_0_alias,@"STO_CUDA_RESERVED_SHARED STV_DEFAULT"
__nv_reservedSMEM_offset_0_alias:
	.zero		0
	.zero		64


//--------------------- .nv.constant0._Z12soma_numerosPiS_ --------------------------
	.section	.nv.constant0._Z12soma_numerosPiS_,"a",@progbits
	.sectionflags	@""
	.align	4
.nv.constant0._Z12soma_numerosPiS_:
	.zero		912


//--------------------- SYMBOLS --------------------------

	.type		.nv.reservedSmem.offset0,@object
	.size		.nv.reservedSmem.offset0,0x4
	.type		vprintf,@function
